	.headerflags	@"EF_CUDA_TEXMODE_UNIFIED EF_CUDA_64BIT_ADDRESS EF_CUDA_SM80 EF_CUDA_VIRTUAL_SM(EF_CUDA_SM80)"
	.elftype	@"ET_EXEC"


//--------------------- .nv.info                  --------------------------
	.section	.nv.info,"",@"SHT_CUDA_INFO"
	.align	4


	//----- nvinfo : EIATTR_REGCOUNT
	.align		4
        /*0000*/ 	.byte	0x04, 0x2f
        /*0002*/ 	.short	(.L_2 - .L_1)
	.align		4
.L_1:
        /*0004*/ 	.word	index@(triton_red_fused__softmax__softmax_backward_data__to_copy_add_exp_mul_sub_0)
        /*0008*/ 	.word	0x0000001e


	//----- nvinfo : EIATTR_MIN_STACK_SIZE
	.align		4
.L_2:
        /*000c*/ 	.byte	0x04, 0x12
        /*000e*/ 	.short	(.L_4 - .L_3)
	.align		4
.L_3:
        /*0010*/ 	.word	index@(triton_red_fused__softmax__softmax_backward_data__to_copy_add_exp_mul_sub_0)
        /*0014*/ 	.word	0x00000000


	//----- nvinfo : EIATTR_FRAME_SIZE
	.align		4
.L_4:
        /*0018*/ 	.byte	0x04, 0x11
        /*001a*/ 	.short	(.L_6 - .L_5)
	.align		4
.L_5:
        /*001c*/ 	.word	index@(triton_red_fused__softmax__softmax_backward_data__to_copy_add_exp_mul_sub_0)
        /*0020*/ 	.word	0x00000000


	//----- nvinfo : EIATTR_MIN_STACK_SIZE
	.align		4
.L_6:
        /*0024*/ 	.byte	0x04, 0x12
        /*0026*/ 	.short	(.L_8 - .L_7)
	.align		4
.L_7:
        /*0028*/ 	.word	index@(triton_red_fused__softmax__softmax_backward_data__to_copy_add_exp_mul_sub_0)
        /*002c*/ 	.word	0x00000000
.L_8:


//--------------------- .nv.info.triton_red_fused__softmax__softmax_backward_data__to_copy_add_exp_mul_sub_0 --------------------------
	.section	.nv.info.triton_red_fused__softmax__softmax_backward_data__to_copy_add_exp_mul_sub_0,"",@"SHT_CUDA_INFO"
	.sectionflags	@""
	.align	4


	//----- nvinfo : EIATTR_CUDA_API_VERSION
	.align		4
        /*0000*/ 	.byte	0x04, 0x37
        /*0002*/ 	.short	(.L_10 - .L_9)
.L_9:
        /*0004*/ 	.word	0x0000007c


	//----- nvinfo : EIATTR_SW2861232_WAR
	.align		4
.L_10:
        /*0008*/ 	.byte	0x01, 0x35
	.zero		2


	//----- nvinfo : EIATTR_PARAM_CBANK
	.align		4
        /*000c*/ 	.byte	0x04, 0x0a
        /*000e*/ 	.short	(.L_12 - .L_11)
	.align		4
.L_11:
        /*0010*/ 	.word	index@(.nv.constant0.triton_red_fused__softmax__softmax_backward_data__to_copy_add_exp_mul_sub_0)
        /*0014*/ 	.short	0x0160
        /*0016*/ 	.short	0x003c


	//----- nvinfo : EIATTR_CBANK_PARAM_SIZE
	.align		4
.L_12:
        /*0018*/ 	.byte	0x03, 0x19
        /*001a*/ 	.short	0x003c


	//----- nvinfo : EIATTR_KPARAM_INFO
	.align		4
        /*001c*/ 	.byte	0x04, 0x17
        /*001e*/ 	.short	(.L_14 - .L_13)
.L_13:
        /*0020*/ 	.word	0x00000000
        /*0024*/ 	.short	0x0008
        /*0026*/ 	.short	0x0038
        /*0028*/ 	.byte	0x00, 0xf0, 0x11, 0x00


	//----- nvinfo : EIATTR_KPARAM_INFO
	.align		4
.L_14:
        /*002c*/ 	.byte	0x04, 0x17
        /*002e*/ 	.short	(.L_16 - .L_15)
.L_15:
        /*0030*/ 	.word	0x00000000
        /*0034*/ 	.short	0x0007
        /*0036*/ 	.short	0x0034
        /*0038*/ 	.byte	0x00, 0xf0, 0x11, 0x00


	//----- nvinfo : EIATTR_KPARAM_INFO
	.align		4
.L_16:
        /*003c*/ 	.byte	0x04, 0x17
        /*003e*/ 	.short	(.L_18 - .L_17)
.L_17:
        /*0040*/ 	.word	0x00000000
        /*0044*/ 	.short	0x0006
        /*0046*/ 	.short	0x0030
        /*0048*/ 	.byte	0x00, 0xf0, 0x11, 0x00


	//----- nvinfo : EIATTR_KPARAM_INFO
	.align		4
.L_18:
        /*004c*/ 	.byte	0x04, 0x17
        /*004e*/ 	.short	(.L_20 - .L_19)
.L_19:
        /*0050*/ 	.word	0x00000000
        /*0054*/ 	.short	0x0005
        /*0056*/ 	.short	0x0028
        /*0058*/ 	.byte	0x00, 0xf4, 0x21, 0x00


	//----- nvinfo : EIATTR_KPARAM_INFO
	.align		4
.L_20:
        /*005c*/ 	.byte	0x04, 0x17
        /*005e*/ 	.short	(.L_22 - .L_21)
.L_21:
        /*0060*/ 	.word	0x00000000
        /*0064*/ 	.short	0x0004
        /*0066*/ 	.short	0x0020
        /*0068*/ 	.byte	0x00, 0xf4, 0x21, 0x00


	//----- nvinfo : EIATTR_KPARAM_INFO
	.align		4
.L_22:
        /*006c*/ 	.byte	0x04, 0x17
        /*006e*/ 	.short	(.L_24 - .L_23)
.L_23:
        /*0070*/ 	.word	0x00000000
        /*0074*/ 	.short	0x0003
        /*0076*/ 	.short	0x0018
        /*0078*/ 	.byte	0x00, 0xf4, 0x21, 0x00


	//----- nvinfo : EIATTR_KPARAM_INFO
	.align		4
.L_24:
        /*007c*/ 	.byte	0x04, 0x17
        /*007e*/ 	.short	(.L_26 - .L_25)
.L_25:
        /*0080*/ 	.word	0x00000000
        /*0084*/ 	.short	0x0002
        /*0086*/ 	.short	0x0010
        /*0088*/ 	.byte	0x00, 0xf4, 0x21, 0x00


	//----- nvinfo : EIATTR_KPARAM_INFO
	.align		4
.L_26:
        /*008c*/ 	.byte	0x04, 0x17
        /*008e*/ 	.short	(.L_28 - .L_27)
.L_27:
        /*0090*/ 	.word	0x00000000
        /*0094*/ 	.short	0x0001
        /*0096*/ 	.short	0x0008
        /*0098*/ 	.byte	0x00, 0xf4, 0x21, 0x00


	//----- nvinfo : EIATTR_KPARAM_INFO
	.align		4
.L_28:
        /*009c*/ 	.byte	0x04, 0x17
        /*009e*/ 	.short	(.L_30 - .L_29)
.L_29:
        /*00a0*/ 	.word	0x00000000
        /*00a4*/ 	.short	0x0000
        /*00a6*/ 	.short	0x0000
        /*00a8*/ 	.byte	0x00, 0xf4, 0x21, 0x00


	//----- nvinfo : EIATTR_MAXREG_COUNT
	.align		4
.L_30:
        /*00ac*/ 	.byte	0x03, 0x1b
        /*00ae*/ 	.short	0x0080


	//----- nvinfo : EIATTR_COOP_GROUP_MASK_REGIDS
	.align		4
        /*00b0*/ 	.byte	0x04, 0x29
        /*00b2*/ 	.short	(.L_32 - .L_31)


	//   ....[0]....
.L_31:
        /*00b4*/ 	.word	0xffffffff


	//   ....[1]....
        /*00b8*/ 	.word	0xffffffff


	//   ....[2]....
        /*00bc*/ 	.word	0xffffffff


	//   ....[3]....
        /*00c0*/ 	.word	0xffffffff


	//   ....[4]....
        /*00c4*/ 	.word	0xffffffff


	//   ....[5]....
        /*00c8*/ 	.word	0xffffffff


	//   ....[6]....
        /*00cc*/ 	.word	0xffffffff


	//   ....[7]....
        /*00d0*/ 	.word	0xffffffff


	//   ....[8]....
        /*00d4*/ 	.word	0xffffffff


	//----- nvinfo : EIATTR_COOP_GROUP_INSTR_OFFSETS
	.align		4
.L_32:
        /*00d8*/ 	.byte	0x04, 0x28
        /*00da*/ 	.short	(.L_34 - .L_33)


	//   ....[0]....
.L_33:
        /*00dc*/ 	.word	0x000009b0


	//   ....[1]....
        /*00e0*/ 	.word	0x00000a30


	//   ....[2]....
        /*00e4*/ 	.word	0x00000a60


	//   ....[3]....
        /*00e8*/ 	.word	0x00000a80


	//   ....[4]....
        /*00ec*/ 	.word	0x00000aa0


	//   ....[5]....
        /*00f0*/ 	.word	0x00000b40


	//   ....[6]....
        /*00f4*/ 	.word	0x00000b60


	//   ....[7]....
        /*00f8*/ 	.word	0x00000b90


	//   ....[8]....
        /*00fc*/ 	.word	0x00000bb0


	//----- nvinfo : EIATTR_EXIT_INSTR_OFFSETS
	.align		4
.L_34:
        /*0100*/ 	.byte	0x04, 0x1c
        /*0102*/ 	.short	(.L_36 - .L_35)


	//   ....[0]....
.L_35:
        /*0104*/ 	.word	0x00000c30


	//   ....[1]....
        /*0108*/ 	.word	0x000015b0


	//----- nvinfo : EIATTR_REQNTID
	.align		4
.L_36:
        /*010c*/ 	.byte	0x04, 0x10
        /*010e*/ 	.short	(.L_38 - .L_37)
.L_37:
        /*0110*/ 	.word	0x00000200
        /*0114*/ 	.word	0x00000001
        /*0118*/ 	.word	0x00000001
.L_38:


//--------------------- .nv.callgraph             --------------------------
	.section	.nv.callgraph,"",@"SHT_CUDA_CALLGRAPH"
	.align	4
	.sectionentsize	8
	.align		4
        /*0000*/ 	.word	0x00000000
	.align		4
        /*0004*/ 	.word	0xffffffff
	.align		4
        /*0008*/ 	.word	0x00000000
	.align		4
        /*000c*/ 	.word	0xfffffffe
	.align		4
        /*0010*/ 	.word	0x00000000
	.align		4
        /*0014*/ 	.word	0xfffffffd
	.align		4
        /*0018*/ 	.word	0x00000000
	.align		4
        /*001c*/ 	.word	0xfffffffc


//--------------------- .nv.rel.action            --------------------------
	.section	.nv.rel.action,"",@"SHT_CUDA_RELOCINFO"
	.align	8
	.sectionentsize	8
        /*0000*/ 	.byte	0x73, 0x00, 0x00, 0x00, 0x00, 0x00, 0x00, 0x00, 0x00, 0x00, 0x00, 0x11, 0x25, 0x00, 0x05, 0x36


//--------------------- .nv.constant4             --------------------------
	.section	.nv.constant4,"a",@progbits
	.align	8
	.align		8
.nv.constant4:
        /*0000*/ 	.dword	_$_str


//--------------------- .nv.constant0.triton_red_fused__softmax__softmax_backward_data__to_copy_add_exp_mul_sub_0 --------------------------
	.section	.nv.constant0.triton_red_fused__softmax__softmax_backward_data__to_copy_add_exp_mul_sub_0,"a",@progbits
	.sectionflags	@""
	.align	4
.nv.constant0.triton_red_fused__softmax__softmax_backward_data__to_copy_add_exp_mul_sub_0:
	.zero		412


//--------------------- .text.triton_red_fused__softmax__softmax_backward_data__to_copy_add_exp_mul_sub_0 --------------------------
	.section	.text.triton_red_fused__softmax__softmax_backward_data__to_copy_add_exp_mul_sub_0,"ax",@progbits
	.sectionflags	@"SHF_BARRIERS=1"
	.sectioninfo	@"SHI_REGISTERS=30"
	.align	128
        .global         triton_red_fused__softmax__softmax_backward_data__to_copy_add_exp_mul_sub_0
        .type           triton_red_fused__softmax__softmax_backward_data__to_copy_add_exp_mul_sub_0,@function
        .size           triton_red_fused__softmax__softmax_backward_data__to_copy_add_exp_mul_sub_0,(.L_x_5 - triton_red_fused__softmax__softmax_backward_data__to_copy_add_exp_mul_sub_0)
        .other          triton_red_fused__softmax__softmax_backward_data__to_copy_add_exp_mul_sub_0,@"STO_CUDA_ENTRY STV_DEFAULT"
triton_red_fused__softmax__softmax_backward_data__to_copy_add_exp_mul_sub_0:
.text.triton_red_fused__softmax__softmax_backward_data__to_copy_add_exp_mul_sub_0:
[----:B------:R-:W-:Y:S02]  /*0000*/  MOV R1, c[0x0][0x28] ;  /* 0x00000a0000017a02 */ /* 0x000fe40000000f00 */
[----:B------:R-:W0:Y:S01]  /*0010*/  S2UR UR12, SR_CTAID.X ;  /* 0x00000000000c79c3 */ /* 0x000e220000002500 */
[----:B------:R-:W-:Y:S02]  /*0020*/  ULDC UR4, c[0x0][0x194] ;  /* 0x0000650000047ab9 */ /* 0x000fe40000000800 */
[----:B------:R-:W-:Y:S02]  /*0030*/  UMOV UR8, 0x4 ;  /* 0x0000000400087882 */ /* 0x000fe40000000000 */
[----:B------:R-:W-:Y:S02]  /*0040*/  ULDC.64 UR10, c[0x0][0x118] ;  /* 0x00004600000a7ab9 */ /* 0x000fe40000000a00 */
[----:B0-----:R-:W-:-:S03]  /*0050*/  UISETP.GE.AND UP0, UPT, UR12, UR4, UPT ;  /* 0x000000040c00728c */ /* 0x001fc6000bf06270 */
[----:B------:R-:W-:Y:S02]  /*0060*/  ULDC.64 UR4, c[0x0][0x160] ;  /* 0x0000580000047ab9 */ /* 0x000fe40000000a00 */
[----:B------:R-:W-:Y:S01]  /*0070*/  UIMAD.WIDE UR4, UR12, UR8, UR4 ;  /* 0x000000080c0472a5 */ /* 0x000fe2000f8e0204 */
[----:B------:R-:W-:-:S05]  /*0080*/  PLOP3.LUT P0, PT, PT, PT, UP0, 0x80, 0x0 ;  /* 0x000000000000781c */ /* 0x000fca0003f0f008 */
[----:B------:R-:W-:Y:S02]  /*0090*/  MOV R2, UR4 ;  /* 0x0000000400027c02 */ /* 0x000fe40008000f00 */
[----:B------:R-:W-:-:S06]  /*00a0*/  MOV R3, UR5 ;  /* 0x0000000500037c02 */ /* 0x000fcc0008000f00 */
[----:B------:R-:W2:Y:S01]  /*00b0*/  @!P0 LDG.E.EL R2, [R2.64] ;  /* 0x0000000a02028981 */ /* 0x000ea2000c2e1900 */
[----:B------:R-:W-:Y:S01]  /*00c0*/  ULDC.64 UR4, c[0x0][0x170] ;  /* 0x00005c0000047ab9 */ /* 0x000fe20000000a00 */
[----:B------:R-:W-:Y:S01]  /*00d0*/  PLOP3.LUT P0, PT, PT, PT, UP0, 0x80, 0x0 ;  /* 0x000000000000781c */ /* 0x000fe20003f0f008 */
[----:B------:R-:W-:Y:S01]  /*00e0*/  ULDC.64 UR6, c[0x0][0x178] ;  /* 0x00005e0000067ab9 */ /* 0x000fe20000000a00 */
[----:B------:R-:W-:Y:S01]  /*00f0*/  PLOP3.LUT P1, PT, PT, PT, UP0, 0x80, 0x0 ;  /* 0x000000000000781c */ /* 0x000fe20003f2f008 */
[----:B------:R-:W-:Y:S02]  /*0100*/  UIMAD.WIDE UR4, UR12, UR8, UR4 ;  /* 0x000000080c0472a5 */ /* 0x000fe4000f8e0204 */
[----:B------:R-:W-:-:S04]  /*0110*/  UIMAD.WIDE UR6, UR12, UR8, UR6 ;  /* 0x000000080c0672a5 */ /* 0x000fc8000f8e0206 */
[----:B------:R-:W-:Y:S02]  /*0120*/  MOV R4, UR4 ;  /* 0x0000000400047c02 */ /* 0x000fe40008000f00 */
[----:B------:R-:W-:Y:S02]  /*0130*/  MOV R8, UR6 ;  /* 0x0000000600087c02 */ /* 0x000fe40008000f00 */
[----:B------:R-:W-:Y:S02]  /*0140*/  MOV R5, UR5 ;  /* 0x0000000500057c02 */ /* 0x000fe40008000f00 */
[----:B------:R-:W-:-:S03]  /*0150*/  MOV R9, UR7 ;  /* 0x0000000700097c02 */ /* 0x000fc60008000f00 */
[----:B------:R-:W3:Y:S04]  /*0160*/  @!P0 LDG.E.EL R4, [R4.64] ;  /* 0x0000000a04048981 */ /* 0x000ee8000c2e1900 */
[----:B------:R-:W4:Y:S01]  /*0170*/  @!P1 LDG.E.EL R8, [R8.64] ;  /* 0x0000000a08089981 */ /* 0x000f22000c2e1900 */
[----:B------:R-:W-:Y:S01]  /*0180*/  PLOP3.LUT P0, PT, PT, PT, UP0, 0x80, 0x0 ;  /* 0x000000000000781c */ /* 0x000fe20003f0f008 */
[----:B------:R-:W-:Y:S01]  /*0190*/  UMOV UR4, URZ ;  /* 0x0000003f00047c82 */ /* 0x000fe20008000000 */
[----:B------:R-:W-:Y:S01]  /*01a0*/  MOV R0, c[0x0][0x198] ;  /* 0x0000660000007a02 */ /* 0x000fe20000000f00 */
[----:B------:R-:W0:Y:S01]  /*01b0*/  S2R R6, SR_TID.X ;  /* 0x0000000000067919 */ /* 0x000e220000002100 */
[----:B------:R-:W-:Y:S01]  /*01c0*/  PLOP3.LUT P1, PT, PT, PT, UP0, 0x80, 0x0 ;  /* 0x000000000000781c */ /* 0x000fe20003f2f008 */
[----:B------:R-:W-:Y:S01]  /*01d0*/  UMOV UR5, URZ ;  /* 0x0000003f00057c82 */ /* 0x000fe20008000000 */
[----:B------:R-:W-:Y:S01]  /*01e0*/  ISETP.GE.AND P4, PT, R0, 0x1, PT ;  /* 0x000000010000780c */ /* 0x000fe20003f86270 */
[----:B------:R-:W-:Y:S01]  /*01f0*/  UMOV UR6, URZ ;  /* 0x0000003f00067c82 */ /* 0x000fe20008000000 */
[----:B------:R-:W-:Y:S01]  /*0200*/  HFMA2.MMA R12, -RZ, RZ, 0, 0 ;  /* 0x00000000ff0c7435 */ /* 0x000fe200000001ff */
[----:B------:R-:W-:Y:S01]  /*0210*/  USHF.R.S32.HI UR7, URZ, 0x1f, UR12 ;  /* 0x0000001f3f077899 */ /* 0x000fe2000801140c */
[----:B0-----:R-:W-:-:S02]  /*0220*/  SHF.R.U32.HI R7, RZ, 0x5, R6 ;  /* 0x00000005ff077819 */ /* 0x001fc40000011606 */
[----:B------:R-:W-:Y:S01]  /*0230*/  LOP3.LUT R0, R6, 0x1ff, RZ, 0xc0, !PT ;  /* 0x000001ff06007812 */ /* 0x000fe200078ec0ff */
[----:B--2---:R-:W0:Y:S01]  /*0240*/  @!P0 R2UR UR4, R2 ;  /* 0x00000000020483c2 */ /* 0x004e2200000e0000 */
[----:B------:R-:W-:-:S13]  /*0250*/  PLOP3.LUT P0, PT, PT, PT, UP0, 0x80, 0x0 ;  /* 0x000000000000781c */ /* 0x000fda0003f0f008 */
[----:B---3--:R1:W2:Y:S01]  /*0260*/  @!P0 R2UR UR5, R4 ;  /* 0x00000000040583c2 */ /* 0x0082a200000e0000 */
[----:B0-----:R-:W-:-:S07]  /*0270*/  FADD R3, RZ, -UR4 ;  /* 0x80000004ff037e21 */ /* 0x001fce0008000000 */
[----:B------:R1:W0:Y:S08]  /*0280*/  R2UR UR13, R3 ;  /* 0x00000000030d73c2 */ /* 0x00023000000e0000 */
[----:B----4-:R1:W3:Y:S02]  /*0290*/  @!P1 R2UR UR6, R8 ;  /* 0x00000000080693c2 */ /* 0x0102e400000e0000 */
[----:B0123--:R-:W-:Y:S05]  /*02a0*/  @!P4 BRA `(.L_x_0) ;  /* 0x000007000000c947 */ /* 0x00ffea0003800000 */
[----:B------:R-:W-:Y:S01]  /*02b0*/  MOV R3, UR6 ;  /* 0x0000000600037c02 */ /* 0x000fe20008000f00 */
[----:B------:R-:W-:Y:S01]  /*02c0*/  CS2R R14, SRZ ;  /* 0x00000000000e7805 */ /* 0x000fe2000001ff00 */
[----:B------:R-:W-:Y:S01]  /*02d0*/  MOV R2, UR6 ;  /* 0x0000000600027c02 */ /* 0x000fe20008000f00 */
[----:B------:R-:W-:Y:S01]  /*02e0*/  CS2R R12, SRZ ;  /* 0x00000000000c7805 */ /* 0x000fe2000001ff00 */
[----:B------:R-:W-:-:S02]  /*02f0*/  MOV R4, UR6 ;  /* 0x0000000600047c02 */ /* 0x000fc40008000f00 */
[----:B------:R-:W-:Y:S01]  /*0300*/  FSETP.GEU.AND P5, PT, |R3|, 1.175494350822287508e-38, PT ;  /* 0x008000000300780b */ /* 0x000fe20003fae200 */
[----:B------:R-:W-:Y:S01]  /*0310*/  FMUL R2, R2, 0.25 ;  /* 0x3e80000002027820 */ /* 0x000fe20000400000 */
[----:B------:R-:W-:Y:S02]  /*0320*/  FSETP.GT.AND P6, PT, |R4|, 8.50705917302346158658e+37, PT ;  /* 0x7e8000000400780b */ /* 0x000fe40003fc4200 */
[----:B------:R-:W-:Y:S02]  /*0330*/  MOV R17, RZ ;  /* 0x000000ff00117202 */ /* 0x000fe40000000f00 */
[C---:B------:R-:W-:Y:S02]  /*0340*/  FSEL R8, R2.reuse, UR6, P6 ;  /* 0x0000000602087c08 */ /* 0x040fe4000b000000 */
[C---:B------:R-:W-:Y:S02]  /*0350*/  FSEL R9, R2.reuse, UR6, P6 ;  /* 0x0000000602097c08 */ /* 0x040fe4000b000000 */
[----:B------:R-:W-:-:S02]  /*0360*/  FSEL R10, R2, UR6, P6 ;  /* 0x00000006020a7c08 */ /* 0x000fc4000b000000 */
[----:B------:R-:W-:Y:S01]  /*0370*/  FSEL R2, R2, UR6, P6 ;  /* 0x0000000602027c08 */ /* 0x000fe2000b000000 */
[----:B------:R-:W-:Y:S02]  /*0380*/  @!P5 FMUL R8, R8, 16777216 ;  /* 0x4b8000000808d820 */ /* 0x000fe40000400000 */
[----:B------:R-:W-:Y:S02]  /*0390*/  @!P5 FMUL R9, R9, 16777216 ;  /* 0x4b8000000909d820 */ /* 0x000fe40000400000 */
[----:B------:R-:W-:Y:S02]  /*03a0*/  @!P5 FMUL R10, R10, 16777216 ;  /* 0x4b8000000a0ad820 */ /* 0x000fe40000400000 */
[----:B------:R-:W-:Y:S01]  /*03b0*/  @!P5 FMUL R2, R2, 16777216 ;  /* 0x4b8000000202d820 */ /* 0x000fe20000400000 */
[----:B------:R-:W0:Y:S08]  /*03c0*/  MUFU.RCP R8, R8 ;  /* 0x0000000800087308 */ /* 0x000e300000001000 */
[----:B------:R-:W1:Y:S08]  /*03d0*/  MUFU.RCP R9, R9 ;  /* 0x0000000900097308 */ /* 0x000e700000001000 */
[----:B------:R-:W2:Y:S08]  /*03e0*/  MUFU.RCP R10, R10 ;  /* 0x0000000a000a7308 */ /* 0x000eb00000001000 */
[----:B01----:R3:W4:Y:S02]  /*03f0*/  MUFU.RCP R11, R2 ;  /* 0x00000002000b7308 */ /* 0x0037240000001000 */
.L_x_1:
[----:B------:R-:W-:Y:S02]  /*0400*/  PLOP3.LUT P1, PT, PT, PT, UP0, 0x40, 0x0 ;  /* 0x000000000000781c */ /* 0x000fe40003f2e808 */
[----:B---3--:R-:W-:-:S02]  /*0410*/  LOP3.LUT R2, R13, 0x400, R0, 0xfe, !PT ;  /* 0x000004000d027812 */ /* 0x008fc400078efe00 */
[----:B------:R-:W-:Y:S02]  /*0420*/  MOV R19, UR12 ;  /* 0x0000000c00137c02 */ /* 0x000fe40008000f00 */
[----:B------:R-:W-:Y:S02]  /*0430*/  ISETP.LT.AND P1, PT, R2, c[0x0][0x198], P1 ;  /* 0x0000660002007a0c */ /* 0x000fe40000f21270 */
[----:B------:R-:W-:Y:S01]  /*0440*/  MOV R4, 0x2 ;  /* 0x0000000200047802 */ /* 0x000fe20000000f00 */
[----:B------:R-:W-:Y:S01]  /*0450*/  IMAD R19, R19, c[0x0][0x190], R2 ;  /* 0x0000640013137a24 */ /* 0x000fe200078e0202 */
[----:B------:R-:W-:-:S03]  /*0460*/  PRMT R16, RZ, 0x7610, R16 ;  /* 0x00007610ff107816 */ /* 0x000fc60000000010 */
[----:B------:R-:W-:-:S06]  /*0470*/  IMAD.WIDE R18, R19, R4, c[0x0][0x168] ;  /* 0x00005a0013127625 */ /* 0x000fcc00078e0204 */
[----:B------:R-:W3:Y:S01]  /*0480*/  @P1 LDG.E.EL.U16 R16, [R18.64] ;  /* 0x0000000a12101981 */ /* 0x000ee2000c2e1500 */
[----:B------:R-:W-:Y:S02]  /*0490*/  PLOP3.LUT P0, PT, PT, PT, UP0, 0x40, 0x0 ;  /* 0x000000000000781c */ /* 0x000fe40003f0e808 */
[----:B------:R-:W-:Y:S02]  /*04a0*/  LOP3.LUT R2, R13, 0x200, R0, 0xfe, !PT ;  /* 0x000002000d027812 */ /* 0x000fe400078efe00 */
[----:B------:R-:W-:Y:S02]  /*04b0*/  MOV R3, UR12 ;  /* 0x0000000c00037c02 */ /* 0x000fe40008000f00 */
[----:B------:R-:W-:Y:S02]  /*04c0*/  ISETP.LT.AND P0, PT, R2, c[0x0][0x198], P0 ;  /* 0x0000660002007a0c */ /* 0x000fe40000701270 */
[----:B------:R-:W-:Y:S01]  /*04d0*/  PRMT R5, RZ, 0x7610, R5 ;  /* 0x00007610ff057816 */ /* 0x000fe20000000005 */
[----:B------:R-:W-:-:S04]  /*04e0*/  IMAD R3, R3, c[0x0][0x190], R2 ;  /* 0x0000640003037a24 */ /* 0x000fc800078e0202 */
[----:B------:R-:W-:-:S06]  /*04f0*/  IMAD.WIDE R2, R3, R4, c[0x0][0x168] ;  /* 0x00005a0003027625 */ /* 0x000fcc00078e0204 */
[----:B------:R0:W5:Y:S01]  /*0500*/  @P0 LDG.E.EL.U16 R5, [R2.64] ;  /* 0x0000000a02050981 */ /* 0x000162000c2e1500 */
[----:B------:R-:W-:Y:S02]  /*0510*/  PLOP3.LUT P2, PT, PT, PT, UP0, 0x40, 0x0 ;  /* 0x000000000000781c */ /* 0x000fe40003f4e808 */
[----:B------:R-:W-:Y:S02]  /*0520*/  PRMT R21, RZ, 0x7610, R21 ;  /* 0x00007610ff157816 */ /* 0x000fe40000000015 */
[----:B0-----:R-:W-:Y:S02]  /*0530*/  LOP3.LUT R2, R13, 0x600, R0, 0xfe, !PT ;  /* 0x000006000d027812 */ /* 0x001fe400078efe00 */
[----:B------:R-:W-:Y:S02]  /*0540*/  MOV R3, UR12 ;  /* 0x0000000c00037c02 */ /* 0x000fe40008000f00 */
[----:B------:R-:W-:-:S03]  /*0550*/  ISETP.LT.AND P2, PT, R2, c[0x0][0x198], P2 ;  /* 0x0000660002007a0c */ /* 0x000fc60001741270 */
[----:B------:R-:W-:-:S04]  /*0560*/  IMAD R3, R3, c[0x0][0x190], R2 ;  /* 0x0000640003037a24 */ /* 0x000fc800078e0202 */
[----:B------:R-:W-:-:S06]  /*0570*/  IMAD.WIDE R2, R3, R4, c[0x0][0x168] ;  /* 0x00005a0003027625 */ /* 0x000fcc00078e0204 */
[----:B----4-:R-:W4:Y:S01]  /*0580*/  @P2 LDG.E.EL.U16 R21, [R2.64] ;  /* 0x0000000a02152981 */ /* 0x010f22000c2e1500 */
[----:B---3--:R-:W-:-:S04]  /*0590*/  SEL R16, R16, RZ, P1 ;  /* 0x000000ff10107207 */ /* 0x008fc80000800000 */
[----:B------:R-:W-:-:S05]  /*05a0*/  SHF.L.U32 R16, R16, 0x10, RZ ;  /* 0x0000001010107819 */ /* 0x000fca00000006ff */
[----:B------:R-:W-:-:S04]  /*05b0*/  FADD R18, R16, -UR5 ;  /* 0x8000000510127e21 */ /* 0x000fc80008000000 */
[----:B------:R-:W-:-:S05]  /*05c0*/  FMUL R20, R18, 1.4426950216293334961 ;  /* 0x3fb8aa3b12147820 */ /* 0x000fca0000400000 */
[----:B------:R-:W-:Y:S02]  /*05d0*/  FSETP.GEU.AND P3, PT, R20, -126, PT ;  /* 0xc2fc00001400780b */ /* 0x000fe40003f6e000 */
[----:B-----5:R-:W-:-:S04]  /*05e0*/  SEL R5, R5, RZ, P0 ;  /* 0x000000ff05057207 */ /* 0x020fc80000000000 */
[----:B------:R-:W-:-:S05]  /*05f0*/  SHF.L.U32 R18, R5, 0x10, RZ ;  /* 0x0000001005127819 */ /* 0x000fca00000006ff */
[----:B------:R-:W-:Y:S02]  /*0600*/  FADD R5, R18, -UR5 ;  /* 0x8000000512057e21 */ /* 0x000fe40008000000 */
[----:B------:R-:W-:Y:S02]  /*0610*/  @!P3 FMUL R20, R20, 0.5 ;  /* 0x3f0000001414b820 */ /* 0x000fe40000400000 */
[----:B------:R-:W-:Y:S02]  /*0620*/  FMUL R22, R5, 1.4426950216293334961 ;  /* 0x3fb8aa3b05167820 */ /* 0x000fe40000400000 */
[----:B------:R-:W0:Y:S02]  /*0630*/  MUFU.EX2 R19, R20 ;  /* 0x0000001400137308 */ /* 0x000e240000000800 */
[----:B0-----:R-:W-:Y:S01]  /*0640*/  @!P3 FMUL R19, R19, R19 ;  /* 0x000000131313b220 */ /* 0x001fe20000400000 */
[----:B------:R-:W-:-:S13]  /*0650*/  FSETP.GEU.AND P3, PT, R22, -126, PT ;  /* 0xc2fc00001600780b */ /* 0x000fda0003f6e000 */
[----:B------:R-:W-:-:S04]  /*0660*/  @!P3 FMUL R22, R22, 0.5 ;  /* 0x3f0000001616b820 */ /* 0x000fc80000400000 */
[----:B------:R-:W0:Y:S01]  /*0670*/  MUFU.EX2 R24, R22 ;  /* 0x0000001600187308 */ /* 0x000e220000000800 */
[----:B------:R-:W-:Y:S02]  /*0680*/  LOP3.LUT R5, R13, 0x1ff, R6, 0xf8, !PT ;  /* 0x000001ff0d057812 */ /* 0x000fe400078ef806 */
[----:B------:R-:W-:Y:S01]  /*0690*/  MOV R20, UR12 ;  /* 0x0000000c00147c02 */ /* 0x000fe20008000f00 */
[----:B0-----:R-:W-:Y:S01]  /*06a0*/  @!P3 FMUL R24, R24, R24 ;  /* 0x000000181818b220 */ /* 0x001fe20000400000 */
[----:B------:R-:W-:-:S04]  /*06b0*/  PLOP3.LUT P3, PT, PT, PT, UP0, 0x40, 0x0 ;  /* 0x000000000000781c */ /* 0x000fc80003f6e808 */
[----:B------:R-:W-:Y:S01]  /*06c0*/  ISETP.LT.AND P3, PT, R5, c[0x0][0x198], P3 ;  /* 0x0000660005007a0c */ /* 0x000fe20001f61270 */
[----:B------:R-:W-:Y:S01]  /*06d0*/  IMAD R5, R20, c[0x0][0x190], R5 ;  /* 0x0000640014057a24 */ /* 0x000fe200078e0205 */
[----:B------:R-:W-:-:S03]  /*06e0*/  PRMT R20, RZ, 0x7610, R20 ;  /* 0x00007610ff147816 */ /* 0x000fc60000000014 */
[----:B------:R-:W-:-:S08]  /*06f0*/  IMAD.WIDE R4, R5, R4, c[0x0][0x168] ;  /* 0x00005a0005047625 */ /* 0x000fd000078e0204 */
[----:B------:R-:W3:Y:S01]  /*0700*/  @P3 LDG.E.EL.U16 R20, [R4.64] ;  /* 0x0000000a04143981 */ /* 0x000ee2000c2e1500 */
[----:B----4-:R-:W-:Y:S01]  /*0710*/  SEL R2, R21, RZ, P2 ;  /* 0x000000ff15027207 */ /* 0x010fe20001000000 */
[----:B------:R-:W-:-:S03]  /*0720*/  @P6 FMUL R24, R24, 0.25 ;  /* 0x3e80000018186820 */ /* 0x000fc60000400000 */
[----:B------:R-:W-:Y:S01]  /*0730*/  SHF.L.U32 R2, R2, 0x10, RZ ;  /* 0x0000001002027819 */ /* 0x000fe200000006ff */
[----:B------:R-:W-:-:S04]  /*0740*/  @!P5 FMUL R24, R24, 16777216 ;  /* 0x4b8000001818d820 */ /* 0x000fc80000400000 */
[----:B------:R-:W-:Y:S02]  /*0750*/  FADD R3, R2, -UR5 ;  /* 0x8000000502037e21 */ /* 0x000fe40008000000 */
[----:B------:R-:W-:Y:S02]  /*0760*/  FMUL R18, R18, UR13 ;  /* 0x0000000d12127c20 */ /* 0x000fe40008400000 */
[----:B------:R-:W-:Y:S02]  /*0770*/  FMUL R22, R3, 1.4426950216293334961 ;  /* 0x3fb8aa3b03167820 */ /* 0x000fe40000400000 */
[----:B------:R-:W-:-:S04]  /*0780*/  FMUL R24, R9, R24 ;  /* 0x0000001809187220 */ /* 0x000fc80000400000 */
[----:B------:R-:W-:Y:S01]  /*0790*/  @P0 FFMA R17, R18, R24, R17 ;  /* 0x0000001812110223 */ /* 0x000fe20000000011 */
[----:B------:R-:W-:-:S13]  /*07a0*/  FSETP.GEU.AND P0, PT, R22, -126, PT ;  /* 0xc2fc00001600780b */ /* 0x000fda0003f0e000 */
[----:B------:R-:W-:-:S04]  /*07b0*/  @!P0 FMUL R22, R22, 0.5 ;  /* 0x3f00000016168820 */ /* 0x000fc80000400000 */
[----:B------:R-:W0:Y:S02]  /*07c0*/  MUFU.EX2 R18, R22 ;  /* 0x0000001600127308 */ /* 0x000e240000000800 */
[----:B0-----:R-:W-:Y:S01]  /*07d0*/  @!P0 FMUL R18, R18, R18 ;  /* 0x0000001212128220 */ /* 0x001fe20000400000 */
[----:B------:R-:W-:Y:S01]  /*07e0*/  IADD3 R13, R13, 0x800, RZ ;  /* 0x000008000d0d7810 */ /* 0x000fe20007ffe0ff */
[----:B------:R-:W-:Y:S02]  /*07f0*/  @P6 FMUL R19, R19, 0.25 ;  /* 0x3e80000013136820 */ /* 0x000fe40000400000 */
[----:B------:R-:W-:Y:S02]  /*0800*/  @P6 FMUL R18, R18, 0.25 ;  /* 0x3e80000012126820 */ /* 0x000fe40000400000 */
[----:B------:R-:W-:Y:S02]  /*0810*/  @!P5 FMUL R19, R19, 16777216 ;  /* 0x4b8000001313d820 */ /* 0x000fe40000400000 */
[----:B------:R-:W-:-:S02]  /*0820*/  @!P5 FMUL R18, R18, 16777216 ;  /* 0x4b8000001212d820 */ /* 0x000fc40000400000 */
[----:B------:R-:W-:Y:S02]  /*0830*/  FMUL R16, R16, UR13 ;  /* 0x0000000d10107c20 */ /* 0x000fe40008400000 */
[----:B--2---:R-:W-:Y:S02]  /*0840*/  FMUL R19, R10, R19 ;  /* 0x000000130a137220 */ /* 0x004fe40000400000 */
[----:B------:R-:W-:Y:S02]  /*0850*/  FMUL R18, R11, R18 ;  /* 0x000000120b127220 */ /* 0x000fe40000400000 */
[----:B------:R-:W-:Y:S01]  /*0860*/  @P1 FFMA R15, R16, R19, R15 ;  /* 0x00000013100f1223 */ /* 0x000fe2000000000f */
[----:B---3--:R-:W-:-:S04]  /*0870*/  SEL R3, R20, RZ, P3 ;  /* 0x000000ff14037207 */ /* 0x008fc80001800000 */
[----:B------:R-:W-:-:S05]  /*0880*/  SHF.L.U32 R3, R3, 0x10, RZ ;  /* 0x0000001003037819 */ /* 0x000fca00000006ff */
[----:B------:R-:W-:-:S04]  /*0890*/  FADD R4, R3, -UR5 ;  /* 0x8000000503047e21 */ /* 0x000fc80008000000 */
[----:B------:R-:W-:-:S05]  /*08a0*/  FMUL R4, R4, 1.4426950216293334961 ;  /* 0x3fb8aa3b04047820 */ /* 0x000fca0000400000 */
[----:B------:R-:W-:-:S13]  /*08b0*/  FSETP.GEU.AND P0, PT, R4, -126, PT ;  /* 0xc2fc00000400780b */ /* 0x000fda0003f0e000 */
[----:B------:R-:W-:-:S04]  /*08c0*/  @!P0 FMUL R4, R4, 0.5 ;  /* 0x3f00000004048820 */ /* 0x000fc80000400000 */
[----:B------:R-:W0:Y:S01]  /*08d0*/  MUFU.EX2 R21, R4 ;  /* 0x0000000400157308 */ /* 0x000e220000000800 */
[----:B------:R-:W-:Y:S02]  /*08e0*/  FMUL R5, R3, UR13 ;  /* 0x0000000d03057c20 */ /* 0x000fe40008400000 */
[----:B------:R-:W-:Y:S02]  /*08f0*/  FMUL R3, R2, UR13 ;  /* 0x0000000d02037c20 */ /* 0x000fe40008400000 */
[----:B0-----:R-:W-:Y:S01]  /*0900*/  @!P0 FMUL R21, R21, R21 ;  /* 0x0000001515158220 */ /* 0x001fe20000400000 */
[----:B------:R-:W-:-:S03]  /*0910*/  ISETP.GE.AND P0, PT, R13, c[0x0][0x198], PT ;  /* 0x000066000d007a0c */ /* 0x000fc60003f06270 */
[----:B------:R-:W-:-:S04]  /*0920*/  @P6 FMUL R21, R21, 0.25 ;  /* 0x3e80000015156820 */ /* 0x000fc80000400000 */
[----:B------:R-:W-:-:S04]  /*0930*/  @!P5 FMUL R21, R21, 16777216 ;  /* 0x4b8000001515d820 */ /* 0x000fc80000400000 */
[----:B------:R-:W-:Y:S02]  /*0940*/  FMUL R21, R8, R21 ;  /* 0x0000001508157220 */ /* 0x000fe40000400000 */
[----:B------:R-:W-:Y:S02]  /*0950*/  @P2 FFMA R12, R3, R18, R12 ;  /* 0x00000012030c2223 */ /* 0x000fe4000000000c */
[----:B------:R-:W-:Y:S01]  /*0960*/  @P3 FFMA R14, R5, R21, R14 ;  /* 0x00000015050e3223 */ /* 0x000fe2000000000e */
[----:B------:R-:W-:Y:S05]  /*0970*/  @!P0 BRA `(.L_x_1) ;  /* 0xfffffa8000008947 */ /* 0x000fea000383ffff */
[----:B------:R-:W-:-:S04]  /*0980*/  FADD R14, R14, R17 ;  /* 0x000000110e0e7221 */ /* 0x000fc80000000000 */
[----:B------:R-:W-:-:S04]  /*0990*/  FADD R15, R15, R14 ;  /* 0x0000000e0f0f7221 */ /* 0x000fc80000000000 */
[----:B------:R-:W-:-:S05]  /*09a0*/  FADD R12, R12, R15 ;  /* 0x0000000f0c0c7221 */ /* 0x000fca0000000000 */
.L_x_0:
[----:B------:R-:W0:Y:S01]  /*09b0*/  SHFL.BFLY PT, R3, R12, 0x10, 0x1f ;  /* 0x0e001f000c037f89 */ /* 0x000e2200000e0000 */
[C---:B------:R-:W-:Y:S01]  /*09c0*/  LOP3.LUT P0, RZ, R6.reuse, 0x1f, RZ, 0xc0, !PT ;  /* 0x0000001f06ff7812 */ /* 0x040fe2000780c0ff */
[----:B------:R-:W-:Y:S01]  /*09d0*/  ULDC UR8, c[0x0][0x194] ;  /* 0x0000650000087ab9 */ /* 0x000fe20000000800 */
[----:B------:R-:W-:Y:S01]  /*09e0*/  SHF.L.U32 R10, R7, 0x2, RZ ;  /* 0x00000002070a7819 */ /* 0x000fe200000006ff */
[----:B------:R-:W-:Y:S01]  /*09f0*/  UISETP.GE.AND UP0, UPT, UR12, UR8, UPT ;  /* 0x000000080c00728c */ /* 0x000fe2000bf06270 */
[----:B------:R-:W-:Y:S02]  /*0a00*/  ISETP.GE.AND P1, PT, R6, 0x10, PT ;  /* 0x000000100600780c */ /* 0x000fe40003f26270 */
[----:B------:R-:W-:Y:S01]  /*0a10*/  ULDC.64 UR8, c[0x0][0x180] ;  /* 0x0000600000087ab9 */ /* 0x000fe20000000a00 */
[----:B0-----:R-:W-:-:S05]  /*0a20*/  FADD R3, R3, R12 ;  /* 0x0000000c03037221 */ /* 0x001fca0000000000 */
[----:B------:R-:W0:Y:S02]  /*0a30*/  SHFL.BFLY PT, R2, R3, 0x8, 0x1f ;  /* 0x0d001f0003027f89 */ /* 0x000e2400000e0000 */
[----:B0-----:R-:W-:Y:S01]  /*0a40*/  FADD R2, R3, R2 ;  /* 0x0000000203027221 */ /* 0x001fe20000000000 */
[----:B------:R-:W-:-:S04]  /*0a50*/  LOP3.LUT R3, R10, 0x3c, RZ, 0xe2, !PT ;  /* 0x0000003c0a037812 */ /* 0x000fc800078ee2ff */
[----:B------:R-:W0:Y:S02]  /*0a60*/  SHFL.BFLY PT, R5, R2, 0x4, 0x1f ;  /* 0x0c801f0002057f89 */ /* 0x000e2400000e0000 */
[----:B0-----:R-:W-:-:S05]  /*0a70*/  FADD R5, R2, R5 ;  /* 0x0000000502057221 */ /* 0x001fca0000000000 */
[----:B------:R-:W0:Y:S02]  /*0a80*/  SHFL.BFLY PT, R4, R5, 0x2, 0x1f ;  /* 0x0c401f0005047f89 */ /* 0x000e2400000e0000 */
[----:B0-----:R-:W-:-:S05]  /*0a90*/  FADD R4, R5, R4 ;  /* 0x0000000405047221 */ /* 0x001fca0000000000 */
[----:B------:R-:W0:Y:S02]  /*0aa0*/  SHFL.BFLY PT, R9, R4, 0x1, 0x1f ;  /* 0x0c201f0004097f89 */ /* 0x000e2400000e0000 */
[----:B0-----:R-:W-:-:S05]  /*0ab0*/  FADD R8, R4, R9 ;  /* 0x0000000904087221 */ /* 0x001fca0000000000 */
[----:B------:R-:W-:Y:S04]  /*0ac0*/  @!P0 STS [R3], R8 ;  /* 0x0000000803008388 */ /* 0x000fe80000000800 */
[----:B------:R-:W-:Y:S01]  /*0ad0*/  BAR.SYNC.DEFER_BLOCKING 0x0 ;  /* 0x0000000000007b1d */ /* 0x000fe20000010000 */
[----:B------:R-:W-:-:S04]  /*0ae0*/  LOP3.LUT P0, RZ, R6, 0xf, RZ, 0xc0, !PT ;  /* 0x0000000f06ff7812 */ /* 0x000fc8000780c0ff */
[----:B------:R-:W-:Y:S01]  /*0af0*/  ISETP.LT.AND P0, PT, R6, 0x10, !P0 ;  /* 0x000000100600780c */ /* 0x000fe20004701270 */
[----:B------:R-:W0:Y:S01]  /*0b00*/  @!P1 LDS R7, [R6.X4] ;  /* 0x0000000006079984 */ /* 0x000e220000004800 */
[----:B------:R-:W-:Y:S01]  /*0b10*/  PLOP3.LUT P1, PT, PT, PT, UP0, 0x80, 0x0 ;  /* 0x000000000000781c */ /* 0x000fe20003f2f008 */
[----:B------:R-:W-:-:S04]  /*0b20*/  ULEA UR8, UP0, UR12, UR8, 0x2 ;  /* 0x000000080c087291 */ /* 0x000fc8000f80103f */
[----:B------:R-:W-:Y:S01]  /*0b30*/  ULEA.HI.X UR7, UR12, UR9, UR7, 0x2, UP0 ;  /* 0x000000090c077291 */ /* 0x000fe200080f1407 */
[----:B0-----:R-:W0:Y:S02]  /*0b40*/  SHFL.BFLY PT, R2, R7, 0x8, 0x1f ;  /* 0x0d001f0007027f89 */ /* 0x001e2400000e0000 */
[----:B0-----:R-:W-:-:S05]  /*0b50*/  FADD R2, R7, R2 ;  /* 0x0000000207027221 */ /* 0x001fca0000000000 */
[----:B------:R-:W0:Y:S02]  /*0b60*/  SHFL.BFLY PT, R5, R2, 0x4, 0x1f ;  /* 0x0c801f0002057f89 */ /* 0x000e2400000e0000 */
[----:B0-----:R-:W-:Y:S01]  /*0b70*/  FADD R5, R2, R5 ;  /* 0x0000000502057221 */ /* 0x001fe20000000000 */
[----:B------:R-:W-:-:S04]  /*0b80*/  MOV R2, RZ ;  /* 0x000000ff00027202 */ /* 0x000fc80000000f00 */
[----:B------:R-:W0:Y:S02]  /*0b90*/  SHFL.BFLY PT, R4, R5, 0x2, 0x1f ;  /* 0x0c401f0005047f89 */ /* 0x000e2400000e0000 */
[----:B0-----:R-:W-:-:S05]  /*0ba0*/  FADD R4, R5, R4 ;  /* 0x0000000405047221 */ /* 0x001fca0000000000 */
[----:B------:R-:W0:Y:S02]  /*0bb0*/  SHFL.BFLY PT, R9, R4, 0x1, 0x1f ;  /* 0x0c201f0004097f89 */ /* 0x000e2400000e0000 */
[----:B0-----:R-:W-:-:S05]  /*0bc0*/  FADD R9, R4, R9 ;  /* 0x0000000904097221 */ /* 0x001fca0000000000 */
[----:B------:R0:W-:Y:S04]  /*0bd0*/  @P0 STS [R6.X4], R9 ;  /* 0x0000000906000388 */ /* 0x0001e80000004800 */
[----:B------:R-:W-:Y:S06]  /*0be0*/  BAR.SYNC.DEFER_BLOCKING 0x0 ;  /* 0x0000000000007b1d */ /* 0x000fec0000010000 */
[----:B------:R-:W-:Y:S05]  /*0bf0*/  @P1 BRA `(.L_x_2) ;  /* 0x0000003000001947 */ /* 0x000fea0003800000 */
[----:B0-----:R-:W-:Y:S02]  /*0c00*/  MOV R2, UR8 ;  /* 0x0000000800027c02 */ /* 0x001fe40008000f00 */
[----:B------:R-:W-:-:S05]  /*0c10*/  MOV R3, UR7 ;  /* 0x0000000700037c02 */ /* 0x000fca0008000f00 */
[----:B------:R0:W5:Y:S02]  /*0c20*/  LDG.E.EL R2, [R2.64] ;  /* 0x0000000a02027981 */ /* 0x000164000c2e1900 */
.L_x_2:
[----:B0-----:R-:W-:Y:S05]  /*0c30*/  @!P4 EXIT ;  /* 0x000000000000c94d */ /* 0x001fea0003800000 */
[----:B------:R-:W0:Y:S01]  /*0c40*/  LDS R3, [RZ] ;  /* 0x00000000ff037984 */ /* 0x000e220000000800 */
[----:B------:R-:W-:Y:S01]  /*0c50*/  MOV R5, UR12 ;  /* 0x0000000c00057c02 */ /* 0x000fe20008000f00 */
[----:B------:R-:W-:-:S04]  /*0c60*/  UMOV UR7, URZ ;  /* 0x0000003f00077c82 */ /* 0x000fc80008000000 */
[----:B------:R-:W-:-:S03]  /*0c70*/  IMAD R4, R5, c[0x0][0x190], R0 ;  /* 0x0000640005047a24 */ /* 0x000fc600078e0200 */
.L_x_3:
[----:B------:R-:W-:Y:S01]  /*0c80*/  IADD3 R6, R0, UR7, RZ ;  /* 0x0000000700067c10 */ /* 0x000fe2000fffe0ff */
[----:B------:R-:W-:Y:S01]  /*0c90*/  HFMA2.MMA R7, -RZ, RZ, 0, 1.1920928955078125e-07 ;  /* 0x00000002ff077435 */ /* 0x000fe200000001ff */
[----:B------:R-:W-:Y:S02]  /*0ca0*/  IADD3 R5, R4, UR7, RZ ;  /* 0x0000000704057c10 */ /* 0x000fe4000fffe0ff */
[----:B------:R-:W-:Y:S02]  /*0cb0*/  ISETP.LT.AND P4, PT, R6, c[0x0][0x198], !P1 ;  /* 0x0000660006007a0c */ /* 0x000fe40004f81270 */
[----:B------:R-:W-:-:S05]  /*0cc0*/  PRMT R17, RZ, 0x7610, R17 ;  /* 0x00007610ff117816 */ /* 0x000fca0000000011 */
[----:B------:R-:W-:-:S06]  /*0cd0*/  IMAD.WIDE R10, R5, R7, c[0x0][0x168] ;  /* 0x00005a00050a7625 */ /* 0x000fcc00078e0207 */
[----:B------:R1:W2:Y:S01]  /*0ce0*/  @P4 LDG.E.EF.U16 R17, [R10.64] ;  /* 0x0000000a0a114981 */ /* 0x0002a2000c0e1500 */
[----:B------:R-:W-:Y:S02]  /*0cf0*/  IADD3 R8, R6, 0x200, RZ ;  /* 0x0000020006087810 */ /* 0x000fe40007ffe0ff */
[----:B------:R-:W-:Y:S02]  /*0d00*/  PRMT R19, RZ, 0x7610, R19 ;  /* 0x00007610ff137816 */ /* 0x000fe40000000013 */
[----:B------:R-:W-:Y:S02]  /*0d10*/  ISETP.LT.AND P3, PT, R8, c[0x0][0x198], !P1 ;  /* 0x0000660008007a0c */ /* 0x000fe40004f61270 */
[----:B------:R-:W-:-:S05]  /*0d20*/  IADD3 R8, R5, 0x200, RZ ;  /* 0x0000020005087810 */ /* 0x000fca0007ffe0ff */
[----:B------:R-:W-:-:S06]  /*0d30*/  IMAD.WIDE R20, R8, R7, c[0x0][0x168] ;  /* 0x00005a0008147625 */ /* 0x000fcc00078e0207 */
[----:B------:R3:W4:Y:S01]  /*0d40*/  @P3 LDG.E.EF.U16 R19, [R20.64] ;  /* 0x0000000a14133981 */ /* 0x000722000c0e1500 */
[C---:B------:R-:W-:Y:S02]  /*0d50*/  IADD3 R9, R6.reuse, 0x400, RZ ;  /* 0x0000040006097810 */ /* 0x040fe40007ffe0ff */
[----:B------:R-:W-:Y:S02]  /*0d60*/  IADD3 R6, R6, 0x600, RZ ;  /* 0x0000060006067810 */ /* 0x000fe40007ffe0ff */
[----:B------:R-:W-:Y:S02]  /*0d70*/  ISETP.LT.AND P2, PT, R9, c[0x0][0x198], !P1 ;  /* 0x0000660009007a0c */ /* 0x000fe40004f41270 */
[----:B------:R-:W-:Y:S02]  /*0d80*/  ISETP.LT.AND P0, PT, R6, c[0x0][0x198], !P1 ;  /* 0x0000660006007a0c */ /* 0x000fe40004f01270 */
[C---:B-1----:R-:W-:Y:S02]  /*0d90*/  IADD3 R10, R5.reuse, 0x400, RZ ;  /* 0x00000400050a7810 */ /* 0x042fe40007ffe0ff */
[----:B------:R-:W-:-:S02]  /*0da0*/  IADD3 R6, R5, 0x600, RZ ;  /* 0x0000060005067810 */ /* 0x000fc40007ffe0ff */
[----:B------:R-:W-:Y:S01]  /*0db0*/  PRMT R18, RZ, 0x7610, R18 ;  /* 0x00007610ff127816 */ /* 0x000fe20000000012 */
[----:B------:R-:W-:Y:S01]  /*0dc0*/  IMAD.WIDE R12, R10, R7, c[0x0][0x168] ;  /* 0x00005a000a0c7625 */ /* 0x000fe200078e0207 */
[----:B------:R-:W-:-:S03]  /*0dd0*/  PRMT R16, RZ, 0x7610, R16 ;  /* 0x00007610ff107816 */ /* 0x000fc60000000010 */
[----:B------:R-:W-:Y:S01]  /*0de0*/  IMAD.WIDE R14, R6, R7, c[0x0][0x168] ;  /* 0x00005a00060e7625 */ /* 0x000fe200078e0207 */
[----:B------:R1:W4:Y:S04]  /*0df0*/  @P2 LDG.E.EF.U16 R18, [R12.64] ;  /* 0x0000000a0c122981 */ /* 0x000328000c0e1500 */
[----:B------:R0:W4:Y:S01]  /*0e00*/  @P0 LDG.E.EF.U16 R16, [R14.64] ;  /* 0x0000000a0e100981 */ /* 0x000122000c0e1500 */
[----:B------:R-:W-:Y:S01]  /*0e10*/  MOV R24, UR6 ;  /* 0x0000000600187c02 */ /* 0x000fe20008000f00 */
[----:B------:R-:W-:Y:S01]  /*0e20*/  UIADD3 UR7, UR7, 0x800, URZ ;  /* 0x0000080007077890 */ /* 0x000fe2000fffe03f */
[----:B------:R-:W-:Y:S01]  /*0e30*/  MOV R23, UR6 ;  /* 0x0000000600177c02 */ /* 0x000fe20008000f00 */
[----:B------:R-:W-:Y:S02]  /*0e40*/  ULDC UR8, c[0x0][0x198] ;  /* 0x0000660000087ab9 */ /* 0x000fe40000000800 */
[----:B------:R-:W-:Y:S01]  /*0e50*/  UISETP.GE.AND UP0, UPT, UR7, UR8, UPT ;  /* 0x000000080700728c */ /* 0x000fe2000bf06270 */
[----:B--2---:R-:W-:-:S04]  /*0e60*/  SEL R9, R17, RZ, P4 ;  /* 0x000000ff11097207 */ /* 0x004fc80002000000 */
[----:B------:R-:W-:-:S05]  /*0e70*/  SHF.L.U32 R9, R9, 0x10, RZ ;  /* 0x0000001009097819 */ /* 0x000fca00000006ff */
[C---:B------:R-:W-:Y:S02]  /*0e80*/  FADD R11, R9.reuse, -UR5 ;  /* 0x80000005090b7e21 */ /* 0x040fe40008000000 */
[----:B------:R-:W-:Y:S02]  /*0e90*/  FMUL R25, R9, UR13 ;  /* 0x0000000d09197c20 */ /* 0x000fe40008400000 */
[----:B---3--:R-:W-:Y:S02]  /*0ea0*/  FMUL R20, R11, 1.4426950216293334961 ;  /* 0x3fb8aa3b0b147820 */ /* 0x008fe40000400000 */
[----:B-----5:R-:W-:-:S03]  /*0eb0*/  FADD R11, R9, -R2 ;  /* 0x80000002090b7221 */ /* 0x020fc60000000000 */
[----:B------:R-:W-:Y:S01]  /*0ec0*/  FSETP.GEU.AND P5, PT, R20, -126, PT ;  /* 0xc2fc00001400780b */ /* 0x000fe20003fae000 */
[----:B------:R-:W-:Y:S01]  /*0ed0*/  FMUL R21, R11, 1.4426950216293334961 ;  /* 0x3fb8aa3b0b157820 */ /* 0x000fe20000400000 */
[----:B----4-:R-:W-:-:S04]  /*0ee0*/  SEL R17, R19, RZ, P3 ;  /* 0x000000ff13117207 */ /* 0x010fc80001800000 */
[----:B------:R-:W-:Y:S02]  /*0ef0*/  FSETP.GEU.AND P6, PT, R21, -126, PT ;  /* 0xc2fc00001500780b */ /* 0x000fe40003fce000 */
[----:B------:R-:W-:-:S05]  /*0f00*/  SHF.L.U32 R17, R17, 0x10, RZ ;  /* 0x0000001011117819 */ /* 0x000fca00000006ff */
[----:B------:R-:W-:Y:S02]  /*0f10*/  @!P5 FMUL R20, R20, 0.5 ;  /* 0x3f0000001414d820 */ /* 0x000fe40000400000 */
[C---:B-1----:R-:W-:Y:S02]  /*0f20*/  FADD R13, R17.reuse, -UR5 ;  /* 0x80000005110d7e21 */ /* 0x042fe40008000000 */
[----:B------:R-:W1:Y:S01]  /*0f30*/  MUFU.EX2 R12, R20 ;  /* 0x00000014000c7308 */ /* 0x000e620000000800 */
[----:B------:R-:W-:Y:S02]  /*0f40*/  FMUL R27, R17, UR13 ;  /* 0x0000000d111b7c20 */ /* 0x000fe40008400000 */
[----:B------:R-:W-:Y:S02]  /*0f50*/  @!P6 FMUL R21, R21, 0.5 ;  /* 0x3f0000001515e820 */ /* 0x000fe40000400000 */
[----:B0-----:R-:W-:Y:S01]  /*0f60*/  FMUL R14, R13, 1.4426950216293334961 ;  /* 0x3fb8aa3b0d0e7820 */ /* 0x001fe20000400000 */
[----:B------:R-:W-:Y:S01]  /*0f70*/  SEL R15, R16, RZ, P0 ;  /* 0x000000ff100f7207 */ /* 0x000fe20000000000 */
[----:B------:R-:W-:Y:S01]  /*0f80*/  FADD R13, R17, -R2 ;  /* 0x80000002110d7221 */ /* 0x000fe20000000000 */
[----:B------:R0:W2:Y:S02]  /*0f90*/  MUFU.EX2 R11, R21 ;  /* 0x00000015000b7308 */ /* 0x0000a40000000800 */
[----:B------:R-:W-:Y:S01]  /*0fa0*/  SHF.L.U32 R15, R15, 0x10, RZ ;  /* 0x000000100f0f7819 */ /* 0x000fe200000006ff */
[----:B------:R-:W-:Y:S01]  /*0fb0*/  FMUL R22, R13, 1.4426950216293334961 ;  /* 0x3fb8aa3b0d167820 */ /* 0x000fe20000400000 */
[----:B------:R-:W-:-:S03]  /*0fc0*/  SEL R13, R18, RZ, P2 ;  /* 0x000000ff120d7207 */ /* 0x000fc60001000000 */
[----:B------:R-:W-:Y:S01]  /*0fd0*/  FADD R19, R15, -UR5 ;  /* 0x800000050f137e21 */ /* 0x000fe20008000000 */
[----:B------:R-:W-:Y:S01]  /*0fe0*/  SHF.L.U32 R13, R13, 0x10, RZ ;  /* 0x000000100d0d7819 */ /* 0x000fe200000006ff */
[----:B-1----:R-:W-:Y:S01]  /*0ff0*/  @!P5 FMUL R12, R12, R12 ;  /* 0x0000000c0c0cd220 */ /* 0x002fe20000400000 */
[----:B------:R-:W-:Y:S01]  /*1000*/  FSETP.GEU.AND P5, PT, R14, -126, PT ;  /* 0xc2fc00000e00780b */ /* 0x000fe20003fae000 */
[----:B0-----:R-:W-:Y:S02]  /*1010*/  FMUL R21, R19, 1.4426950216293334961 ;  /* 0x3fb8aa3b13157820 */ /* 0x001fe40000400000 */
[----:B------:R-:W-:Y:S02]  /*1020*/  FADD R16, R13, -UR5 ;  /* 0x800000050d107e21 */ /* 0x000fe40008000000 */
[----:B--2---:R-:W-:Y:S01]  /*1030*/  @!P6 FMUL R11, R11, R11 ;  /* 0x0000000b0b0be220 */ /* 0x004fe20000400000 */
[----:B------:R-:W-:Y:S01]  /*1040*/  FSETP.GEU.AND P6, PT, R22, -126, PT ;  /* 0xc2fc00001600780b */ /* 0x000fe20003fce000 */
[----:B------:R-:W-:-:S02]  /*1050*/  FMUL R20, R16, 1.4426950216293334961 ;  /* 0x3fb8aa3b10147820 */ /* 0x000fc40000400000 */
[----:B------:R-:W-:-:S04]  /*1060*/  FMUL R11, R11, UR4 ;  /* 0x000000040b0b7c20 */ /* 0x000fc80008400000 */
[----:B------:R-:W-:-:S06]  /*1070*/  @!P5 FMUL R14, R14, 0.5 ;  /* 0x3f0000000e0ed820 */ /* 0x000fcc0000400000 */
[----:B------:R-:W0:Y:S01]  /*1080*/  MUFU.EX2 R14, R14 ;  /* 0x0000000e000e7308 */ /* 0x000e220000000800 */
[----:B------:R-:W-:-:S07]  /*1090*/  @!P6 FMUL R22, R22, 0.5 ;  /* 0x3f0000001616e820 */ /* 0x000fce0000400000 */
[----:B------:R1:W2:Y:S01]  /*10a0*/  MUFU.EX2 R18, R22 ;  /* 0x0000001600127308 */ /* 0x0002a20000000800 */
[----:B0-----:R-:W-:Y:S01]  /*10b0*/  @!P5 FMUL R14, R14, R14 ;  /* 0x0000000e0e0ed220 */ /* 0x001fe20000400000 */
[----:B------:R-:W-:Y:S02]  /*10c0*/  FSETP.GEU.AND P5, PT, R20, -126, PT ;  /* 0xc2fc00001400780b */ /* 0x000fe40003fae000 */
[----:B-1----:R-:W-:Y:S01]  /*10d0*/  MOV R22, UR6 ;  /* 0x0000000600167c02 */ /* 0x002fe20008000f00 */
[----:B--2---:R-:W-:Y:S01]  /*10e0*/  @!P6 FMUL R18, R18, R18 ;  /* 0x000000121212e220 */ /* 0x004fe20000400000 */
[----:B------:R-:W-:-:S03]  /*10f0*/  FSETP.GEU.AND P6, PT, R21, -126, PT ;  /* 0xc2fc00001500780b */ /* 0x000fc60003fce000 */
[----:B------:R-:W-:Y:S02]  /*1100*/  FMUL R22, R22, 0.25 ;  /* 0x3e80000016167820 */ /* 0x000fe40000400000 */
[----:B------:R-:W-:-:S04]  /*1110*/  FMUL R17, R18, UR4 ;  /* 0x0000000412117c20 */ /* 0x000fc80008400000 */
[----:B------:R-:W-:-:S04]  /*1120*/  @!P5 FMUL R20, R20, 0.5 ;  /* 0x3f0000001414d820 */ /* 0x000fc80000400000 */
[----:B------:R0:W1:Y:S01]  /*1130*/  MUFU.EX2 R16, R20 ;  /* 0x0000001400107308 */ /* 0x0000620000000800 */
[----:B------:R-:W-:-:S07]  /*1140*/  @!P6 FMUL R21, R21, 0.5 ;  /* 0x3f0000001515e820 */ /* 0x000fce0000400000 */
[----:B------:R2:W3:Y:S01]  /*1150*/  MUFU.EX2 R19, R21 ;  /* 0x0000001500137308 */ /* 0x0004e20000000800 */
[----:B0-----:R-:W-:-:S04]  /*1160*/  FADD R20, R13, -R2 ;  /* 0x800000020d147221 */ /* 0x001fc80000000000 */
[----:B------:R-:W-:Y:S02]  /*1170*/  FMUL R20, R20, 1.4426950216293334961 ;  /* 0x3fb8aa3b14147820 */ /* 0x000fe40000400000 */
[----:B-1----:R-:W-:Y:S01]  /*1180*/  @!P5 FMUL R16, R16, R16 ;  /* 0x000000101010d220 */ /* 0x002fe20000400000 */
[----:B------:R-:W-:Y:S01]  /*1190*/  FSETP.GEU.AND P5, PT, |R23|, 1.175494350822287508e-38, PT ;  /* 0x008000001700780b */ /* 0x000fe20003fae200 */
[----:B--2---:R-:W-:-:S04]  /*11a0*/  FADD R21, R15, -R2 ;  /* 0x800000020f157221 */ /* 0x004fc80000000000 */
[----:B------:R-:W-:Y:S02]  /*11b0*/  FMUL R23, R21, 1.4426950216293334961 ;  /* 0x3fb8aa3b15177820 */ /* 0x000fe40000400000 */
[----:B---3--:R-:W-:Y:S01]  /*11c0*/  @!P6 FMUL R19, R19, R19 ;  /* 0x000000131313e220 */ /* 0x008fe20000400000 */
[----:B------:R-:W-:-:S04]  /*11d0*/  FSETP.GT.AND P6, PT, |R24|, 8.50705917302346158658e+37, PT ;  /* 0x7e8000001800780b */ /* 0x000fc80003fc4200 */
[----:B------:R-:W-:-:S05]  /*11e0*/  FSEL R22, R22, UR6, P6 ;  /* 0x0000000616167c08 */ /* 0x000fca000b000000 */
[----:B------:R-:W-:-:S04]  /*11f0*/  @!P5 FMUL R22, R22, 16777216 ;  /* 0x4b8000001616d820 */ /* 0x000fc80000400000 */
[----:B------:R-:W-:Y:S01]  /*1200*/  @P6 FMUL R12, R12, 0.25 ;  /* 0x3e8000000c0c6820 */ /* 0x000fe20000400000 */
[----:B------:R-:W0:Y:S01]  /*1210*/  MUFU.RCP R21, R22 ;  /* 0x0000001600157308 */ /* 0x000e220000001000 */
[----:B------:R-:W-:Y:S02]  /*1220*/  @P6 FMUL R14, R14, 0.25 ;  /* 0x3e8000000e0e6820 */ /* 0x000fe40000400000 */
[----:B------:R-:W-:Y:S02]  /*1230*/  @P6 FMUL R16, R16, 0.25 ;  /* 0x3e80000010106820 */ /* 0x000fe40000400000 */
[----:B------:R-:W-:Y:S01]  /*1240*/  @P6 FMUL R19, R19, 0.25 ;  /* 0x3e80000013136820 */ /* 0x000fe20000400000 */
[----:B------:R-:W-:Y:S01]  /*1250*/  FSETP.GEU.AND P6, PT, R20, -126, PT ;  /* 0xc2fc00001400780b */ /* 0x000fe20003fce000 */
[----:B------:R-:W-:Y:S02]  /*1260*/  @!P5 FMUL R12, R12, 16777216 ;  /* 0x4b8000000c0cd820 */ /* 0x000fe40000400000 */
[----:B------:R-:W-:-:S02]  /*1270*/  @!P5 FMUL R14, R14, 16777216 ;  /* 0x4b8000000e0ed820 */ /* 0x000fc40000400000 */
[----:B------:R-:W-:Y:S02]  /*1280*/  @!P5 FMUL R16, R16, 16777216 ;  /* 0x4b8000001010d820 */ /* 0x000fe40000400000 */
[----:B------:R-:W-:Y:S01]  /*1290*/  @!P5 FMUL R19, R19, 16777216 ;  /* 0x4b8000001313d820 */ /* 0x000fe20000400000 */
[----:B------:R-:W-:Y:S01]  /*12a0*/  FSETP.GEU.AND P5, PT, R23, -126, PT ;  /* 0xc2fc00001700780b */ /* 0x000fe20003fae000 */
[C---:B0-----:R-:W-:Y:S02]  /*12b0*/  FMUL R14, R21.reuse, R14 ;  /* 0x0000000e150e7220 */ /* 0x041fe40000400000 */
[----:B------:R-:W-:Y:S02]  /*12c0*/  FMUL R12, R21, R12 ;  /* 0x0000000c150c7220 */ /* 0x000fe40000400000 */
[----:B------:R-:W-:Y:S02]  /*12d0*/  @!P6 FMUL R20, R20, 0.5 ;  /* 0x3f0000001414e820 */ /* 0x000fe40000400000 */
[----:B------:R-:W-:-:S02]  /*12e0*/  FMUL R27, R14, R27 ;  /* 0x0000001b0e1b7220 */ /* 0x000fc40000400000 */
[----:B------:R-:W-:Y:S02]  /*12f0*/  FADD R22, RZ, -R14 ;  /* 0x8000000eff167221 */ /* 0x000fe40000000000 */
[----:B------:R-:W0:Y:S02]  /*1300*/  MUFU.EX2 R20, R20 ;  /* 0x0000001400147308 */ /* 0x000e240000000800 */
[----:B------:R-:W-:Y:S02]  /*1310*/  @!P5 FMUL R23, R23, 0.5 ;  /* 0x3f0000001717d820 */ /* 0x000fe40000400000 */
[----:B------:R-:W-:Y:S02]  /*1320*/  FMUL R25, R12, R25 ;  /* 0x000000190c197220 */ /* 0x000fe40000400000 */
[----:B------:R-:W-:Y:S02]  /*1330*/  FADD R18, RZ, -R12 ;  /* 0x8000000cff127221 */ /* 0x000fe40000000000 */
[----:B------:R-:W-:Y:S01]  /*1340*/  FFMA R14, R14, UR13, R17 ;  /* 0x0000000d0e0e7c23 */ /* 0x000fe20008000011 */
[----:B------:R-:W1:Y:S01]  /*1350*/  MUFU.EX2 R9, R23 ;  /* 0x0000001700097308 */ /* 0x000e620000000800 */
[----:B------:R-:W-:-:S02]  /*1360*/  FFMA.FTZ R17, R3, R22, R27 ;  /* 0x0000001603117223 */ /* 0x000fc4000001001b */
[C---:B------:R-:W-:Y:S02]  /*1370*/  FMUL R16, R21.reuse, R16 ;  /* 0x0000001015107220 */ /* 0x040fe40000400000 */
[----:B------:R-:W-:Y:S02]  /*1380*/  FMUL R19, R21, R19 ;  /* 0x0000001315137220 */ /* 0x000fe40000400000 */
[----:B------:R-:W-:Y:S02]  /*1390*/  FMUL R22, R15, UR13 ;  /* 0x0000000d0f167c20 */ /* 0x000fe40008400000 */
[----:B0-----:R-:W-:Y:S02]  /*13a0*/  @!P6 FMUL R20, R20, R20 ;  /* 0x000000141414e220 */ /* 0x001fe40000400000 */
[----:B------:R-:W-:Y:S02]  /*13b0*/  FFMA R11, R12, UR13, R11 ;  /* 0x0000000d0c0b7c23 */ /* 0x000fe4000800000b */
[----:B------:R-:W-:-:S02]  /*13c0*/  FMUL R21, R13, UR13 ;  /* 0x0000000d0d157c20 */ /* 0x000fc40008400000 */
[----:B------:R-:W-:Y:S02]  /*13d0*/  FFMA.FTZ R12, R3, R18, R25 ;  /* 0x00000012030c7223 */ /* 0x000fe40000010019 */
[----:B-1----:R-:W-:Y:S02]  /*13e0*/  @!P5 FMUL R9, R9, R9 ;  /* 0x000000090909d220 */ /* 0x002fe40000400000 */
[----:B------:R-:W-:Y:S02]  /*13f0*/  FMUL R13, R20, UR4 ;  /* 0x00000004140d7c20 */ /* 0x000fe40008400000 */
[----:B------:R-:W-:Y:S02]  /*1400*/  FMUL R18, R9, UR4 ;  /* 0x0000000409127c20 */ /* 0x000fe40008400000 */
[----:B------:R-:W-:Y:S02]  /*1410*/  FMUL R9, R19, R22 ;  /* 0x0000001613097220 */ /* 0x000fe40000400000 */
[----:B------:R-:W-:-:S02]  /*1420*/  FMUL R21, R16, R21 ;  /* 0x0000001510157220 */ /* 0x000fc40000400000 */
[----:B------:R-:W-:Y:S02]  /*1430*/  FADD R20, RZ, -R16 ;  /* 0x80000010ff147221 */ /* 0x000fe40000000000 */
[----:B------:R-:W-:Y:S02]  /*1440*/  FADD R22, RZ, -R19 ;  /* 0x80000013ff167221 */ /* 0x000fe40000000000 */
[----:B------:R-:W-:Y:S02]  /*1450*/  FFMA R13, R16, UR13, R13 ;  /* 0x0000000d100d7c23 */ /* 0x000fe4000800000d */
[----:B------:R-:W-:Y:S02]  /*1460*/  FFMA.FTZ R20, R3, R20, R21 ;  /* 0x0000001403147223 */ /* 0x000fe40000010015 */
[----:B------:R-:W-:Y:S02]  /*1470*/  FFMA R18, R19, UR13, R18 ;  /* 0x0000000d13127c23 */ /* 0x000fe40008000012 */
[----:B------:R-:W-:-:S02]  /*1480*/  FFMA.FTZ R9, R3, R22, R9 ;  /* 0x0000001603097223 */ /* 0x000fc40000010009 */
[----:B------:R-:W-:Y:S02]  /*1490*/  FADD R11, R11, R12 ;  /* 0x0000000c0b0b7221 */ /* 0x000fe40000000000 */
[----:B------:R-:W-:Y:S02]  /*14a0*/  FADD R14, R14, R17 ;  /* 0x000000110e0e7221 */ /* 0x000fe40000000000 */
[----:B------:R-:W-:Y:S02]  /*14b0*/  FADD R20, R13, R20 ;  /* 0x000000140d147221 */ /* 0x000fe40000000000 */
[----:B------:R-:W-:Y:S01]  /*14c0*/  FADD R9, R18, R9 ;  /* 0x0000000912097221 */ /* 0x000fe20000000000 */
[----:B------:R-:W-:Y:S01]  /*14d0*/  F2FP.BF16.PACK_AB R14, R14, R11 ;  /* 0x0000000b0e0e723e */ /* 0x000fe200000010ff */
[----:B------:R-:W-:-:S03]  /*14e0*/  IMAD.WIDE R12, R5, R7, c[0x0][0x188] ;  /* 0x00006200050c7625 */ /* 0x000fc600078e0207 */
[----:B------:R-:W-:Y:S01]  /*14f0*/  F2FP.BF16.PACK_AB R20, R9, R20 ;  /* 0x000000140914723e */ /* 0x000fe200000010ff */
[-C--:B------:R-:W-:Y:S01]  /*1500*/  IMAD.WIDE R8, R8, R7.reuse, c[0x0][0x188] ;  /* 0x0000620008087625 */ /* 0x080fe200078e0207 */
[----:B------:R-:W-:Y:S01]  /*1510*/  PRMT R5, R14, 0x7632, R5 ;  /* 0x000076320e057816 */ /* 0x000fe20000000005 */
[----:B------:R0:W-:Y:S01]  /*1520*/  @P4 STG.E.U16 [R12.64], R14 ;  /* 0x0000000e0c004986 */ /* 0x0001e2000c10150a */
[----:B------:R-:W-:Y:S01]  /*1530*/  PRMT R15, R20, 0x7632, R15 ;  /* 0x00007632140f7816 */ /* 0x000fe2000000000f */
[-C--:B------:R-:W-:Y:S02]  /*1540*/  IMAD.WIDE R10, R10, R7.reuse, c[0x0][0x188] ;  /* 0x000062000a0a7625 */ /* 0x080fe400078e0207 */
[----:B------:R0:W-:Y:S02]  /*1550*/  @P3 STG.E.U16 [R8.64], R5 ;  /* 0x0000000508003986 */ /* 0x0001e4000c10150a */
[----:B------:R-:W-:Y:S02]  /*1560*/  IMAD.WIDE R6, R6, R7, c[0x0][0x188] ;  /* 0x0000620006067625 */ /* 0x000fe400078e0207 */
[----:B------:R0:W-:Y:S04]  /*1570*/  @P2 STG.E.U16 [R10.64], R20 ;  /* 0x000000140a002986 */ /* 0x0001e8000c10150a */
[----:B------:R0:W-:Y:S01]  /*1580*/  @P0 STG.E.U16 [R6.64], R15 ;  /* 0x0000000f06000986 */ /* 0x0001e2000c10150a */
[----:B------:R-:W-:-:S13]  /*1590*/  PLOP3.LUT P0, PT, PT, PT, UP0, 0x80, 0x0 ;  /* 0x000000000000781c */ /* 0x000fda0003f0f008 */
[----:B0-----:R-:W-:Y:S05]  /*15a0*/  @!P0 BRA `(.L_x_3) ;  /* 0xfffff6d000008947 */ /* 0x001fea000383ffff */
[----:B------:R-:W-:Y:S05]  /*15b0*/  EXIT ;  /* 0x000000000000794d */ /* 0x000fea0003800000 */
.L_x_4:
[----:B------:R-:W-:-:S00]  /*15c0*/  BRA `(.L_x_4) ;  /* 0xfffffff000007947 */ /* 0x000fc0000383ffff */
[----:B------:R-:W-:-:S00]  /*15d0*/  NOP ;  /* 0x0000000000007918 */ /* 0x000fc00000000000 */
        /* <DEDUP_REMOVED lines=10> */
.L_x_5:


//--------------------- .nv.global.init           --------------------------
	.section	.nv.global.init,"aw",@progbits
.nv.global.init:
	.type		_$_str,@object
	.size		_$_str,(.L_0 - _$_str)
_$_str:
        /*0000*/ 	.byte	0x5f, 0x5f, 0x43, 0x55, 0x44, 0x41, 0x5f, 0x46, 0x54, 0x5a, 0x00
.L_0:


//--------------------- .nv.shared.triton_red_fused__softmax__softmax_backward_data__to_copy_add_exp_mul_sub_0 --------------------------
	.section	.nv.shared.triton_red_fused__softmax__softmax_backward_data__to_copy_add_exp_mul_sub_0,"aw",@nobits
	.sectionflags	@""
	.align	16
